	.headerflags	@"EF_CUDA_TEXMODE_UNIFIED EF_CUDA_64BIT_ADDRESS EF_CUDA_ACCELERATORS EF_CUDA_SM90 EF_CUDA_VIRTUAL_SM(EF_CUDA_SM90)"
	.elftype	@"ET_EXEC"


//--------------------- .nv.info                  --------------------------
	.section	.nv.info,"",@"SHT_CUDA_INFO"
	.align	4


	//----- nvinfo : EIATTR_REGCOUNT
	.align		4
        /*0000*/ 	.byte	0x04, 0x2f
        /*0002*/ 	.short	(.L_1 - .L_0)
	.align		4
.L_0:
        /*0004*/ 	.word	index@(triton_poi_fused_add_clamp_47)
        /*0008*/ 	.word	0x00000008


	//----- nvinfo : EIATTR_MIN_STACK_SIZE
	.align		4
.L_1:
        /*000c*/ 	.byte	0x04, 0x12
        /*000e*/ 	.short	(.L_3 - .L_2)
	.align		4
.L_2:
        /*0010*/ 	.word	index@(triton_poi_fused_add_clamp_47)
        /*0014*/ 	.word	0x00000000


	//----- nvinfo : EIATTR_FRAME_SIZE
	.align		4
.L_3:
        /*0018*/ 	.byte	0x04, 0x11
        /*001a*/ 	.short	(.L_5 - .L_4)
	.align		4
.L_4:
        /*001c*/ 	.word	index@(triton_poi_fused_add_clamp_47)
        /*0020*/ 	.word	0x00000000


	//----- nvinfo : EIATTR_MIN_STACK_SIZE
	.align		4
.L_5:
        /*0024*/ 	.byte	0x04, 0x12
        /*0026*/ 	.short	(.L_7 - .L_6)
	.align		4
.L_6:
        /*0028*/ 	.word	index@(triton_poi_fused_add_clamp_47)
        /*002c*/ 	.word	0x00000000
.L_7:


//--------------------- .nv.info.triton_poi_fused_add_clamp_47 --------------------------
	.section	.nv.info.triton_poi_fused_add_clamp_47,"",@"SHT_CUDA_INFO"
	.sectionflags	@""
	.align	4


	//----- nvinfo : EIATTR_CUDA_API_VERSION
	.align		4
        /*0000*/ 	.byte	0x04, 0x37
        /*0002*/ 	.short	(.L_9 - .L_8)
.L_8:
        /*0004*/ 	.word	0x0000007c


	//----- nvinfo : EIATTR_KPARAM_INFO
	.align		4
.L_9:
        /*0008*/ 	.byte	0x04, 0x17
        /*000a*/ 	.short	(.L_11 - .L_10)
.L_10:
        /*000c*/ 	.word	0x00000000
        /*0010*/ 	.short	0x0001
        /*0012*/ 	.short	0x0008
        /*0014*/ 	.byte	0x00, 0xf0, 0x11, 0x00


	//----- nvinfo : EIATTR_KPARAM_INFO
	.align		4
.L_11:
        /*0018*/ 	.byte	0x04, 0x17
        /*001a*/ 	.short	(.L_13 - .L_12)
.L_12:
        /*001c*/ 	.word	0x00000000
        /*0020*/ 	.short	0x0000
        /*0022*/ 	.short	0x0000
        /*0024*/ 	.byte	0x00, 0xf4, 0x21, 0x00


	//----- nvinfo : EIATTR_SPARSE_MMA_MASK
	.align		4
.L_13:
        /*0028*/ 	.byte	0x03, 0x50
        /*002a*/ 	.short	0x0000


	//----- nvinfo : EIATTR_MAXREG_COUNT
	.align		4
        /*002c*/ 	.byte	0x03, 0x1b
        /*002e*/ 	.short	0x00ff


	//----- nvinfo : EIATTR_EXIT_INSTR_OFFSETS
	.align		4
        /*0030*/ 	.byte	0x04, 0x1c
        /*0032*/ 	.short	(.L_15 - .L_14)


	//   ....[0]....
.L_14:
        /*0034*/ 	.word	0x00000110


	//   ....[1]....
        /*0038*/ 	.word	0x00000140


	//----- nvinfo : EIATTR_REQNTID
	.align		4
.L_15:
        /*003c*/ 	.byte	0x04, 0x10
        /*003e*/ 	.short	(.L_17 - .L_16)
.L_16:
        /*0040*/ 	.word	0x00000080
        /*0044*/ 	.word	0x00000001
        /*0048*/ 	.word	0x00000001


	//----- nvinfo : EIATTR_CBANK_PARAM_SIZE
	.align		4
.L_17:
        /*004c*/ 	.byte	0x03, 0x19
        /*004e*/ 	.short	0x000c


	//----- nvinfo : EIATTR_PARAM_CBANK
	.align		4
        /*0050*/ 	.byte	0x04, 0x0a
        /*0052*/ 	.short	(.L_19 - .L_18)
	.align		4
.L_18:
        /*0054*/ 	.word	index@(.nv.constant0.triton_poi_fused_add_clamp_47)
        /*0058*/ 	.short	0x0210
        /*005a*/ 	.short	0x000c


	//----- nvinfo : EIATTR_SW_WAR
	.align		4
.L_19:
        /*005c*/ 	.byte	0x04, 0x36
        /*005e*/ 	.short	(.L_21 - .L_20)
.L_20:
        /*0060*/ 	.word	0x00000008
.L_21:


//--------------------- .nv.callgraph             --------------------------
	.section	.nv.callgraph,"",@"SHT_CUDA_CALLGRAPH"
	.align	4
	.sectionentsize	8
	.align		4
        /*0000*/ 	.word	0x00000000
	.align		4
        /*0004*/ 	.word	0xffffffff
	.align		4
        /*0008*/ 	.word	0x00000000
	.align		4
        /*000c*/ 	.word	0xfffffffe
	.align		4
        /*0010*/ 	.word	0x00000000
	.align		4
        /*0014*/ 	.word	0xfffffffd
	.align		4
        /*0018*/ 	.word	0x00000000
	.align		4
        /*001c*/ 	.word	0xfffffffc


//--------------------- .text.triton_poi_fused_add_clamp_47 --------------------------
	.section	.text.triton_poi_fused_add_clamp_47,"ax",@progbits
	.align	128
        .global         triton_poi_fused_add_clamp_47
        .type           triton_poi_fused_add_clamp_47,@function
        .size           triton_poi_fused_add_clamp_47,(.L_x_1 - triton_poi_fused_add_clamp_47)
        .other          triton_poi_fused_add_clamp_47,@"STO_CUDA_ENTRY STV_DEFAULT"
triton_poi_fused_add_clamp_47:
.text.triton_poi_fused_add_clamp_47:
[----:B------:R-:W0:Y:S02]  /*0000*/  LDC R1, c[0x0][0x28] ;  /* 0x00000a00ff017b82 */ /* 0x000e240000000800 */
[----:B------:R-:W1:Y:S01]  /*0010*/  S2R R0, SR_TID.X ;  /* 0x0000000000007919 */ /* 0x000e620000002100 */
[----:B------:R-:W-:Y:S01]  /*0020*/  IMAD.MOV.U32 R5, RZ, RZ, 0x3e0fb824 ;  /* 0x3e0fb824ff057424 */ /* 0x000fe200078e00ff */
[----:B------:R-:W2:Y:S01]  /*0030*/  S2R R3, SR_CTAID.X ;  /* 0x0000000000037919 */ /* 0x000ea20000002500 */
[----:B-1----:R-:W-:-:S05]  /*0040*/  LOP3.LUT R0, R0, 0x7f, RZ, 0xc0, !PT ;  /* 0x0000007f00007812 */ /* 0x002fca00078ec0ff */
[----:B--2---:R-:W-:-:S05]  /*0050*/  IMAD R3, R3, 0x80, R0 ;  /* 0x0000008003037824 */ /* 0x004fca00078e0200 */
[----:B------:R-:W-:Y:S02]  /*0060*/  I2FP.F32.S32 R0, R3 ;  /* 0x0000000300007245 */ /* 0x000fe40000201400 */
[----:B------:R-:W-:-:S03]  /*0070*/  ISETP.GE.AND P0, PT, R3, 0xe4, PT ;  /* 0x000000e40300780c */ /* 0x000fc60003f06270 */
[----:B------:R-:W-:-:S04]  /*0080*/  FADD R0, R0, 0.5 ;  /* 0x3f00000000007421 */ /* 0x000fc80000000000 */
[----:B------:R-:W-:Y:S02]  /*0090*/  FFMA R0, R0, R5, -0.5 ;  /* 0xbf00000000007423 */ /* 0x000fe40000000005 */
[----:B------:R-:W1:Y:S03]  /*00a0*/  LDC.64 R4, c[0x0][0x210] ;  /* 0x00008400ff047b82 */ /* 0x000e660000000a00 */
[----:B------:R-:W-:-:S06]  /*00b0*/  FMNMX R0, RZ, R0, !PT ;  /* 0x00000000ff007209 */ /* 0x000fcc0007800000 */
[----:B------:R-:W2:Y:S02]  /*00c0*/  F2I.TRUNC.NTZ R0, R0 ;  /* 0x0000000000007305 */ /* 0x000ea4000020f100 */
[----:B--2---:R-:W-:Y:S01]  /*00d0*/  VIMNMX R2, R0, 0x1e, PT ;  /* 0x0000001e00027848 */ /* 0x004fe20003fe0100 */
[----:B-1----:R-:W-:-:S04]  /*00e0*/  IMAD.WIDE R4, R3, 0x8, R4 ;  /* 0x0000000803047825 */ /* 0x002fc800078e0204 */
[----:B------:R-:W-:-:S05]  /*00f0*/  VIADD R2, R2, 0x1 ;  /* 0x0000000102027836 */ /* 0x000fca0000000000 */
[----:B------:R-:W-:Y:S01]  /*0100*/  SHF.R.S32.HI R3, RZ, 0x1f, R2 ;  /* 0x0000001fff037819 */ /* 0x000fe20000011402 */
[----:B------:R-:W-:Y:S06]  /*0110*/  @P0 EXIT ;  /* 0x000000000000094d */ /* 0x000fec0003800000 */
[----:B------:R-:W-:Y:S02]  /*0120*/  ULDC.64 UR4, c[0x0][0x208] ;  /* 0x0000820000047ab9 */ /* 0x000fe40000000a00 */
[----:B------:R-:W-:Y:S01]  /*0130*/  STG.E.64 desc[UR4][R4.64], R2 ;  /* 0x0000000204007986 */ /* 0x000fe2000c101b04 */
[----:B------:R-:W-:Y:S05]  /*0140*/  EXIT ;  /* 0x000000000000794d */ /* 0x000fea0003800000 */
.L_x_0:
[----:B------:R-:W-:-:S00]  /*0150*/  BRA `(.L_x_0) ;  /* 0xfffffffc00fc7947 */ /* 0x000fc0000383ffff */
[----:B------:R-:W-:-:S00]  /*0160*/  NOP ;  /* 0x0000000000007918 */ /* 0x000fc00000000000 */
        /* <DEDUP_REMOVED lines=9> */
.L_x_1:


//--------------------- .nv.constant0.triton_poi_fused_add_clamp_47 --------------------------
	.section	.nv.constant0.triton_poi_fused_add_clamp_47,"a",@progbits
	.sectionflags	@""
	.align	4
.nv.constant0.triton_poi_fused_add_clamp_47:
	.zero		540
